//
// Generated by NVIDIA NVVM Compiler
//
// Compiler Build ID: CL-36424714
// Cuda compilation tools, release 13.0, V13.0.88
// Based on NVVM 20.0.0
//

.version 9.0
.target sm_100
.address_size 64

	// .globl	_Z17vector_add_kernelPKiS0_Pii

.visible .entry _Z17vector_add_kernelPKiS0_Pii(
	.param .u64 .ptr .align 1 _Z17vector_add_kernelPKiS0_Pii_param_0,
	.param .u64 .ptr .align 1 _Z17vector_add_kernelPKiS0_Pii_param_1,
	.param .u64 .ptr .align 1 _Z17vector_add_kernelPKiS0_Pii_param_2,
	.param .u32 _Z17vector_add_kernelPKiS0_Pii_param_3
)
{
	.reg .pred 	%p<6>;
	.reg .b32 	%r<21>;
	.reg .b64 	%rd<11>;

	ld.param.u64 	%rd1, [_Z17vector_add_kernelPKiS0_Pii_param_0];
	ld.param.u64 	%rd2, [_Z17vector_add_kernelPKiS0_Pii_param_1];
	ld.param.u64 	%rd3, [_Z17vector_add_kernelPKiS0_Pii_param_2];
	mov.u32 	%r4, %tid.x;
	mov.u32 	%r5, %ntid.x;
	mov.u32 	%r6, %ctaid.x;
	mad.lo.s32 	%r1, %r5, %r6, %r4;
	mov.u32 	%r7, %tid.y;
	mov.u32 	%r8, %ntid.y;
	mov.u32 	%r9, %ctaid.y;
	mad.lo.s32 	%r10, %r8, %r9, %r7;
	mov.u32 	%r11, %tid.z;
	mov.u32 	%r12, %ntid.z;
	mov.u32 	%r13, %ctaid.z;
	mad.lo.s32 	%r3, %r12, %r13, %r11;
	setp.gt.s32 	%p1, %r1, 127;
	setp.gt.u32 	%p2, %r10, 63;
	setp.gt.u32 	%p3, %r3, 1;
	or.pred  	%p4, %p2, %p3;
	or.pred  	%p5, %p4, %p1;
	@%p5 bra 	$L__BB0_2;
	cvta.to.global.u64 	%rd4, %rd1;
	cvta.to.global.u64 	%rd5, %rd2;
	cvta.to.global.u64 	%rd6, %rd3;
	shl.b32 	%r14, %r3, 13;
	shl.b32 	%r15, %r1, 6;
	add.s32 	%r16, %r15, %r10;
	add.s32 	%r17, %r16, %r14;
	mul.wide.s32 	%rd7, %r17, 4;
	add.s64 	%rd8, %rd4, %rd7;
	ld.global.u32 	%r18, [%rd8];
	add.s64 	%rd9, %rd5, %rd7;
	ld.global.u32 	%r19, [%rd9];
	add.s32 	%r20, %r19, %r18;
	add.s64 	%rd10, %rd6, %rd7;
	st.global.u32 	[%rd10], %r20;
$L__BB0_2:
	ret;

}


// ===== COMPILED SASS (sm_100) =====

	.target	sm_100

	.elftype	@"ET_EXEC"


//--------------------- .note.nv.tkinfo           --------------------------
	.section	.note.nv.tkinfo,"",@"SHT_NOTE"
	.sectionflags	@"SHF_NOTE_NV_TKINFO"
	.tkinfo
        /*0018*/ 	.word	0x00000002
        /*0030*/ 	.string	""
        /*0030*/ 	.string	"ptxas"
        /*0030*/ 	.string	"Cuda compilation tools, release 13.0, V13.0.88"
        /*0030*/ 	.string	"Build cuda_13.0.r13.0/compiler.36424714_0"
        /*0030*/ 	.string	"-arch sm_100 -m 64 "



//--------------------- .note.nv.cuinfo           --------------------------
	.section	.note.nv.cuinfo,"",@"SHT_NOTE"
	.sectionflags	@"SHF_NOTE_NV_CUINFO"
        /*0018*/ 	.short	0x0002
        /*001a*/ 	.short	0x0064
        /*001c*/ 	.short	0x0082
	.zero		2


//--------------------- .nv.info                  --------------------------
	.section	.nv.info,"",@"SHT_CUDA_INFO"
	.align	4


	//----- nvinfo : EIATTR_REGCOUNT
	.align		4
        /*0000*/ 	.byte	0x04, 0x2f
        /*0002*/ 	.short	(.L_1 - .L_0)
	.align		4
.L_0:
        /*0004*/ 	.word	index@(_Z17vector_add_kernelPKiS0_Pii)
        /*0008*/ 	.word	0x0000000c


	//----- nvinfo : EIATTR_FRAME_SIZE
	.align		4
.L_1:
        /*000c*/ 	.byte	0x04, 0x11
        /*000e*/ 	.short	(.L_3 - .L_2)
	.align		4
.L_2:
        /*0010*/ 	.word	index@(_Z17vector_add_kernelPKiS0_Pii)
        /*0014*/ 	.word	0x00000000


	//----- nvinfo : EIATTR_MIN_STACK_SIZE
	.align		4
.L_3:
        /*0018*/ 	.byte	0x04, 0x12
        /*001a*/ 	.short	(.L_5 - .L_4)
	.align		4
.L_4:
        /*001c*/ 	.word	index@(_Z17vector_add_kernelPKiS0_Pii)
        /*0020*/ 	.word	0x00000000
.L_5:


//--------------------- .nv.compat                --------------------------
	.section	.nv.compat,"",@"SHT_CUDA_COMPAT_INFO"
	.align	4
        /*0000*/ 	.byte	0x02, 0x09, 0x00, 0x00, 0x02, 0x02, 0x01, 0x00, 0x02, 0x05, 0x05, 0x00, 0x03, 0x07, 0x01, 0x01
        /*0010*/ 	.byte	0x02, 0x03, 0x00, 0x00, 0x02, 0x06, 0x01, 0x00, 0x04, 0x0b, 0x08, 0x00, 0x09, 0x00, 0x00, 0x00
        /*0020*/ 	.byte	0x00, 0x00, 0x00, 0x00


//--------------------- .nv.info._Z17vector_add_kernelPKiS0_Pii --------------------------
	.section	.nv.info._Z17vector_add_kernelPKiS0_Pii,"",@"SHT_CUDA_INFO"
	.sectionflags	@""
	.align	4


	//----- nvinfo : EIATTR_CUDA_API_VERSION
	.align		4
        /*0000*/ 	.byte	0x04, 0x37
        /*0002*/ 	.short	(.L_7 - .L_6)
.L_6:
        /*0004*/ 	.word	0x00000082


	//----- nvinfo : EIATTR_KPARAM_INFO
	.align		4
.L_7:
        /*0008*/ 	.byte	0x04, 0x17
        /*000a*/ 	.short	(.L_9 - .L_8)
.L_8:
        /*000c*/ 	.word	0x00000000
        /*0010*/ 	.short	0x0003
        /*0012*/ 	.short	0x0018
        /*0014*/ 	.byte	0x00, 0xf0, 0x11, 0x00


	//----- nvinfo : EIATTR_KPARAM_INFO
	.align		4
.L_9:
        /*0018*/ 	.byte	0x04, 0x17
        /*001a*/ 	.short	(.L_11 - .L_10)
.L_10:
        /*001c*/ 	.word	0x00000000
        /*0020*/ 	.short	0x0002
        /*0022*/ 	.short	0x0010
        /*0024*/ 	.byte	0x00, 0xf5, 0x21, 0x00


	//----- nvinfo : EIATTR_KPARAM_INFO
	.align		4
.L_11:
        /*0028*/ 	.byte	0x04, 0x17
        /*002a*/ 	.short	(.L_13 - .L_12)
.L_12:
        /*002c*/ 	.word	0x00000000
        /*0030*/ 	.short	0x0001
        /*0032*/ 	.short	0x0008
        /*0034*/ 	.byte	0x00, 0xf5, 0x21, 0x00


	//----- nvinfo : EIATTR_KPARAM_INFO
	.align		4
.L_13:
        /*0038*/ 	.byte	0x04, 0x17
        /*003a*/ 	.short	(.L_15 - .L_14)
.L_14:
        /*003c*/ 	.word	0x00000000
        /*0040*/ 	.short	0x0000
        /*0042*/ 	.short	0x0000
        /*0044*/ 	.byte	0x00, 0xf5, 0x21, 0x00


	//----- nvinfo : EIATTR_SPARSE_MMA_MASK
	.align		4
.L_15:
        /*0048*/ 	.byte	0x03, 0x50
        /*004a*/ 	.short	0x0000


	//----- nvinfo : EIATTR_MAXREG_COUNT
	.align		4
        /*004c*/ 	.byte	0x03, 0x1b
        /*004e*/ 	.short	0x00ff


	//----- nvinfo : EIATTR_MERCURY_ISA_VERSION
	.align		4
        /*0050*/ 	.byte	0x03, 0x5f
        /*0052*/ 	.short	0x0101


	//----- nvinfo : EIATTR_VRC_CTA_INIT_COUNT
	.align		4
        /*0054*/ 	.byte	0x02, 0x4a
	.zero		1
	.zero		1


	//----- nvinfo : EIATTR_EXIT_INSTR_OFFSETS
	.align		4
        /*0058*/ 	.byte	0x04, 0x1c
        /*005a*/ 	.short	(.L_17 - .L_16)


	//   ....[0]....
.L_16:
        /*005c*/ 	.word	0x00000100


	//   ....[1]....
        /*0060*/ 	.word	0x000001e0


	//----- nvinfo : EIATTR_CBANK_PARAM_SIZE
	.align		4
.L_17:
        /*0064*/ 	.byte	0x03, 0x19
        /*0066*/ 	.short	0x001c


	//----- nvinfo : EIATTR_PARAM_CBANK
	.align		4
        /*0068*/ 	.byte	0x04, 0x0a
        /*006a*/ 	.short	(.L_19 - .L_18)
	.align		4
.L_18:
        /*006c*/ 	.word	index@(.nv.constant0._Z17vector_add_kernelPKiS0_Pii)
        /*0070*/ 	.short	0x0380
        /*0072*/ 	.short	0x001c


	//----- nvinfo : EIATTR_SW_WAR
	.align		4
.L_19:
        /*0074*/ 	.byte	0x04, 0x36
        /*0076*/ 	.short	(.L_21 - .L_20)
.L_20:
        /*0078*/ 	.word	0x00000008
.L_21:


//--------------------- .nv.callgraph             --------------------------
	.section	.nv.callgraph,"",@"SHT_CUDA_CALLGRAPH"
	.align	4
	.sectionentsize	8
	.align		4
        /*0000*/ 	.word	0x00000000
	.align		4
        /*0004*/ 	.word	0xffffffff
	.align		4
        /*0008*/ 	.word	0x00000000
	.align		4
        /*000c*/ 	.word	0xfffffffe
	.align		4
        /*0010*/ 	.word	0x00000000
	.align		4
        /*0014*/ 	.word	0xfffffffd
	.align		4
        /*0018*/ 	.word	0x00000000
	.align		4
        /*001c*/ 	.word	0xfffffffc


//--------------------- .text._Z17vector_add_kernelPKiS0_Pii --------------------------
	.section	.text._Z17vector_add_kernelPKiS0_Pii,"ax",@progbits
	.align	128
        .global         _Z17vector_add_kernelPKiS0_Pii
        .type           _Z17vector_add_kernelPKiS0_Pii,@function
        .size           _Z17vector_add_kernelPKiS0_Pii,(.L_x_1 - _Z17vector_add_kernelPKiS0_Pii)
        .other          _Z17vector_add_kernelPKiS0_Pii,@"STO_CUDA_ENTRY STV_DEFAULT"
_Z17vector_add_kernelPKiS0_Pii:
.text._Z17vector_add_kernelPKiS0_Pii:
[----:B------:R-:W-:Y:S01]  /*0000*/  LDC R1, c[0x0][0x37c] ;  /* 0x0000df00ff017b82 */ /* 0x000fe20000000800 */
[----:B------:R-:W0:Y:S01]  /*0010*/  S2R R6, SR_TID.Z ;  /* 0x0000000000067919 */ /* 0x000e220000002300 */
[----:B------:R-:W1:Y:S01]  /*0020*/  LDCU UR4, c[0x0][0x360] ;  /* 0x00006c00ff0477ac */ /* 0x000e620008000800 */
[----:B------:R-:W0:Y:S01]  /*0030*/  S2R R5, SR_CTAID.Z ;  /* 0x0000000000057919 */ /* 0x000e220000002700 */
[----:B------:R-:W2:Y:S01]  /*0040*/  LDCU UR5, c[0x0][0x364] ;  /* 0x00006c80ff0577ac */ /* 0x000ea20008000800 */
[----:B------:R-:W2:Y:S01]  /*0050*/  S2R R7, SR_TID.Y ;  /* 0x0000000000077919 */ /* 0x000ea20000002200 */
[----:B------:R-:W0:Y:S01]  /*0060*/  LDCU UR6, c[0x0][0x368] ;  /* 0x00006d00ff0677ac */ /* 0x000e220008000800 */
[----:B------:R-:W2:Y:S01]  /*0070*/  S2R R2, SR_CTAID.Y ;  /* 0x0000000000027919 */ /* 0x000ea20000002600 */
[----:B------:R-:W1:Y:S01]  /*0080*/  S2R R0, SR_TID.X ;  /* 0x0000000000007919 */ /* 0x000e620000002100 */
[----:B------:R-:W1:Y:S01]  /*0090*/  S2R R3, SR_CTAID.X ;  /* 0x0000000000037919 */ /* 0x000e620000002500 */
[----:B0-----:R-:W-:-:S05]  /*00a0*/  IMAD R6, R5, UR6, R6 ;  /* 0x0000000605067c24 */ /* 0x001fca000f8e0206 */
[----:B------:R-:W-:Y:S01]  /*00b0*/  ISETP.GT.U32.AND P0, PT, R6, 0x1, PT ;  /* 0x000000010600780c */ /* 0x000fe20003f04070 */
[----:B--2---:R-:W-:-:S05]  /*00c0*/  IMAD R7, R2, UR5, R7 ;  /* 0x0000000502077c24 */ /* 0x004fca000f8e0207 */
[----:B------:R-:W-:Y:S01]  /*00d0*/  ISETP.GT.U32.OR P0, PT, R7, 0x3f, P0 ;  /* 0x0000003f0700780c */ /* 0x000fe20000704470 */
[----:B-1----:R-:W-:-:S05]  /*00e0*/  IMAD R0, R3, UR4, R0 ;  /* 0x0000000403007c24 */ /* 0x002fca000f8e0200 */
[----:B------:R-:W-:-:S13]  /*00f0*/  ISETP.GT.OR P0, PT, R0, 0x7f, P0 ;  /* 0x0000007f0000780c */ /* 0x000fda0000704670 */
[----:B------:R-:W-:Y:S05]  /*0100*/  @P0 EXIT ;  /* 0x000000000000094d */ /* 0x000fea0003800000 */
[----:B------:R-:W0:Y:S01]  /*0110*/  LDC.64 R2, c[0x0][0x380] ;  /* 0x0000e000ff027b82 */ /* 0x000e220000000a00 */
[----:B------:R-:W1:Y:S01]  /*0120*/  LDCU.64 UR4, c[0x0][0x358] ;  /* 0x00006b00ff0477ac */ /* 0x000e620008000a00 */
[----:B------:R-:W-:-:S04]  /*0130*/  LEA R7, R0, R7, 0x6 ;  /* 0x0000000700077211 */ /* 0x000fc800078e30ff */
[----:B------:R-:W-:Y:S02]  /*0140*/  LEA R9, R6, R7, 0xd ;  /* 0x0000000706097211 */ /* 0x000fe400078e68ff */
[----:B------:R-:W2:Y:S08]  /*0150*/  LDC.64 R4, c[0x0][0x388] ;  /* 0x0000e200ff047b82 */ /* 0x000eb00000000a00 */
[----:B------:R-:W3:Y:S01]  /*0160*/  LDC.64 R6, c[0x0][0x390] ;  /* 0x0000e400ff067b82 */ /* 0x000ee20000000a00 */
[----:B0-----:R-:W-:-:S06]  /*0170*/  IMAD.WIDE R2, R9, 0x4, R2 ;  /* 0x0000000409027825 */ /* 0x001fcc00078e0202 */
[----:B-1----:R-:W4:Y:S01]  /*0180*/  LDG.E R2, desc[UR4][R2.64] ;  /* 0x0000000402027981 */ /* 0x002f22000c1e1900 */
[----:B--2---:R-:W-:-:S06]  /*0190*/  IMAD.WIDE R4, R9, 0x4, R4 ;  /* 0x0000000409047825 */ /* 0x004fcc00078e0204 */
[----:B------:R-:W4:Y:S01]  /*01a0*/  LDG.E R5, desc[UR4][R4.64] ;  /* 0x0000000404057981 */ /* 0x000f22000c1e1900 */
[----:B---3--:R-:W-:Y:S01]  /*01b0*/  IMAD.WIDE R6, R9, 0x4, R6 ;  /* 0x0000000409067825 */ /* 0x008fe200078e0206 */
[----:B----4-:R-:W-:-:S05]  /*01c0*/  IADD3 R9, PT, PT, R2, R5, RZ ;  /* 0x0000000502097210 */ /* 0x010fca0007ffe0ff */
[----:B------:R-:W-:Y:S01]  /*01d0*/  STG.E desc[UR4][R6.64], R9 ;  /* 0x0000000906007986 */ /* 0x000fe2000c101904 */
[----:B------:R-:W-:Y:S05]  /*01e0*/  EXIT ;  /* 0x000000000000794d */ /* 0x000fea0003800000 */
.L_x_0:
[----:B------:R-:W-:-:S00]  /*01f0*/  BRA `(.L_x_0) ;  /* 0xfffffffc00fc7947 */ /* 0x000fc0000383ffff */
[----:B------:R-:W-:-:S00]  /*0200*/  NOP ;  /* 0x0000000000007918 */ /* 0x000fc00000000000 */
[----:B------:R-:W-:-:S00]  /*0210*/  NOP ;  /* 0x0000000000007918 */ /* 0x000fc00000000000 */
[----:B------:R-:W-:-:S00]  /*0220*/  NOP ;  /* 0x0000000000007918 */ /* 0x000fc00000000000 */
[----:B------:R-:W-:-:S00]  /*0230*/  NOP ;  /* 0x0000000000007918 */ /* 0x000fc00000000000 */
[----:B------:R-:W-:-:S00]  /*0240*/  NOP ;  /* 0x0000000000007918 */ /* 0x000fc00000000000 */
[----:B------:R-:W-:-:S00]  /*0250*/  NOP ;  /* 0x0000000000007918 */ /* 0x000fc00000000000 */
[----:B------:R-:W-:-:S00]  /*0260*/  NOP ;  /* 0x0000000000007918 */ /* 0x000fc00000000000 */
[----:B------:R-:W-:-:S00]  /*0270*/  NOP ;  /* 0x0000000000007918 */ /* 0x000fc00000000000 */
.L_x_1:


//--------------------- .nv.shared.reserved.0     --------------------------
	.section	.nv.shared.reserved.0,"aw",@nobits
	.weak		__nv_reservedSMEM_offset_0_alias
	.size		__nv_reservedSMEM_offset_0_alias, 0, 64
	.other		__nv_reservedSMEM_offset_0_alias,@"STO_CUDA_RESERVED_SHARED STV_DEFAULT"
__nv_reservedSMEM_offset_0_alias:
	.zero		0
	.zero		64


//--------------------- .nv.constant0._Z17vector_add_kernelPKiS0_Pii --------------------------
	.section	.nv.constant0._Z17vector_add_kernelPKiS0_Pii,"a",@progbits
	.sectionflags	@""
	.align	4
.nv.constant0._Z17vector_add_kernelPKiS0_Pii:
	.zero		924


//--------------------- SYMBOLS --------------------------

	.type		.nv.reservedSmem.offset0,@object
	.size		.nv.reservedSmem.offset0,0x4
